//
// Generated by NVIDIA NVVM Compiler
//
// Compiler Build ID: CL-36424714
// Cuda compilation tools, release 13.0, V13.0.88
// Based on NVVM 20.0.0
//

.version 9.0
.target sm_100
.address_size 64

	// .globl	_Z13linear_kernelPfPKfi

.visible .entry _Z13linear_kernelPfPKfi(
	.param .u64 .ptr .align 1 _Z13linear_kernelPfPKfi_param_0,
	.param .u64 .ptr .align 1 _Z13linear_kernelPfPKfi_param_1,
	.param .u32 _Z13linear_kernelPfPKfi_param_2
)
{
	.reg .pred 	%p<2>;
	.reg .b32 	%r<6>;
	.reg .b32 	%f<2>;
	.reg .b64 	%rd<8>;

	ld.param.u64 	%rd1, [_Z13linear_kernelPfPKfi_param_0];
	ld.param.u64 	%rd2, [_Z13linear_kernelPfPKfi_param_1];
	ld.param.u32 	%r2, [_Z13linear_kernelPfPKfi_param_2];
	mov.u32 	%r3, %ctaid.x;
	mov.u32 	%r4, %ntid.x;
	mov.u32 	%r5, %tid.x;
	mad.lo.s32 	%r1, %r3, %r4, %r5;
	setp.ge.s32 	%p1, %r1, %r2;
	@%p1 bra 	$L__BB0_2;
	cvta.to.global.u64 	%rd3, %rd2;
	cvta.to.global.u64 	%rd4, %rd1;
	mul.wide.s32 	%rd5, %r1, 4;
	add.s64 	%rd6, %rd3, %rd5;
	ld.global.f32 	%f1, [%rd6];
	add.s64 	%rd7, %rd4, %rd5;
	st.global.f32 	[%rd7], %f1;
$L__BB0_2:
	ret;

}


// ===== COMPILED SASS (sm_100) =====

	.target	sm_100

	.elftype	@"ET_EXEC"


//--------------------- .note.nv.tkinfo           --------------------------
	.section	.note.nv.tkinfo,"",@"SHT_NOTE"
	.sectionflags	@"SHF_NOTE_NV_TKINFO"
	.tkinfo
        /*0018*/ 	.word	0x00000002
        /*0030*/ 	.string	""
        /*0030*/ 	.string	"ptxas"
        /*0030*/ 	.string	"Cuda compilation tools, release 13.0, V13.0.88"
        /*0030*/ 	.string	"Build cuda_13.0.r13.0/compiler.36424714_0"
        /*0030*/ 	.string	"-arch sm_100 -m 64 "



//--------------------- .note.nv.cuinfo           --------------------------
	.section	.note.nv.cuinfo,"",@"SHT_NOTE"
	.sectionflags	@"SHF_NOTE_NV_CUINFO"
        /*0018*/ 	.short	0x0002
        /*001a*/ 	.short	0x0064
        /*001c*/ 	.short	0x0082
	.zero		2


//--------------------- .nv.info                  --------------------------
	.section	.nv.info,"",@"SHT_CUDA_INFO"
	.align	4


	//----- nvinfo : EIATTR_REGCOUNT
	.align		4
        /*0000*/ 	.byte	0x04, 0x2f
        /*0002*/ 	.short	(.L_1 - .L_0)
	.align		4
.L_0:
        /*0004*/ 	.word	index@(_Z13linear_kernelPfPKfi)
        /*0008*/ 	.word	0x0000000a


	//----- nvinfo : EIATTR_FRAME_SIZE
	.align		4
.L_1:
        /*000c*/ 	.byte	0x04, 0x11
        /*000e*/ 	.short	(.L_3 - .L_2)
	.align		4
.L_2:
        /*0010*/ 	.word	index@(_Z13linear_kernelPfPKfi)
        /*0014*/ 	.word	0x00000000


	//----- nvinfo : EIATTR_MIN_STACK_SIZE
	.align		4
.L_3:
        /*0018*/ 	.byte	0x04, 0x12
        /*001a*/ 	.short	(.L_5 - .L_4)
	.align		4
.L_4:
        /*001c*/ 	.word	index@(_Z13linear_kernelPfPKfi)
        /*0020*/ 	.word	0x00000000
.L_5:


//--------------------- .nv.compat                --------------------------
	.section	.nv.compat,"",@"SHT_CUDA_COMPAT_INFO"
	.align	4
        /*0000*/ 	.byte	0x02, 0x09, 0x00, 0x00, 0x02, 0x02, 0x01, 0x00, 0x02, 0x05, 0x05, 0x00, 0x03, 0x07, 0x01, 0x01
        /*0010*/ 	.byte	0x02, 0x03, 0x00, 0x00, 0x02, 0x06, 0x01, 0x00, 0x04, 0x0b, 0x08, 0x00, 0x09, 0x00, 0x00, 0x00
        /*0020*/ 	.byte	0x00, 0x00, 0x00, 0x00


//--------------------- .nv.info._Z13linear_kernelPfPKfi --------------------------
	.section	.nv.info._Z13linear_kernelPfPKfi,"",@"SHT_CUDA_INFO"
	.sectionflags	@""
	.align	4


	//----- nvinfo : EIATTR_CUDA_API_VERSION
	.align		4
        /*0000*/ 	.byte	0x04, 0x37
        /*0002*/ 	.short	(.L_7 - .L_6)
.L_6:
        /*0004*/ 	.word	0x00000082


	//----- nvinfo : EIATTR_KPARAM_INFO
	.align		4
.L_7:
        /*0008*/ 	.byte	0x04, 0x17
        /*000a*/ 	.short	(.L_9 - .L_8)
.L_8:
        /*000c*/ 	.word	0x00000000
        /*0010*/ 	.short	0x0002
        /*0012*/ 	.short	0x0010
        /*0014*/ 	.byte	0x00, 0xf0, 0x11, 0x00


	//----- nvinfo : EIATTR_KPARAM_INFO
	.align		4
.L_9:
        /*0018*/ 	.byte	0x04, 0x17
        /*001a*/ 	.short	(.L_11 - .L_10)
.L_10:
        /*001c*/ 	.word	0x00000000
        /*0020*/ 	.short	0x0001
        /*0022*/ 	.short	0x0008
        /*0024*/ 	.byte	0x00, 0xf5, 0x21, 0x00


	//----- nvinfo : EIATTR_KPARAM_INFO
	.align		4
.L_11:
        /*0028*/ 	.byte	0x04, 0x17
        /*002a*/ 	.short	(.L_13 - .L_12)
.L_12:
        /*002c*/ 	.word	0x00000000
        /*0030*/ 	.short	0x0000
        /*0032*/ 	.short	0x0000
        /*0034*/ 	.byte	0x00, 0xf5, 0x21, 0x00


	//----- nvinfo : EIATTR_SPARSE_MMA_MASK
	.align		4
.L_13:
        /*0038*/ 	.byte	0x03, 0x50
        /*003a*/ 	.short	0x0000


	//----- nvinfo : EIATTR_MAXREG_COUNT
	.align		4
        /*003c*/ 	.byte	0x03, 0x1b
        /*003e*/ 	.short	0x00ff


	//----- nvinfo : EIATTR_MERCURY_ISA_VERSION
	.align		4
        /*0040*/ 	.byte	0x03, 0x5f
        /*0042*/ 	.short	0x0101


	//----- nvinfo : EIATTR_VRC_CTA_INIT_COUNT
	.align		4
        /*0044*/ 	.byte	0x02, 0x4a
	.zero		1
	.zero		1


	//----- nvinfo : EIATTR_EXIT_INSTR_OFFSETS
	.align		4
        /*0048*/ 	.byte	0x04, 0x1c
        /*004a*/ 	.short	(.L_15 - .L_14)


	//   ....[0]....
.L_14:
        /*004c*/ 	.word	0x00000070


	//   ....[1]....
        /*0050*/ 	.word	0x000000f0


	//----- nvinfo : EIATTR_CBANK_PARAM_SIZE
	.align		4
.L_15:
        /*0054*/ 	.byte	0x03, 0x19
        /*0056*/ 	.short	0x0014


	//----- nvinfo : EIATTR_PARAM_CBANK
	.align		4
        /*0058*/ 	.byte	0x04, 0x0a
        /*005a*/ 	.short	(.L_17 - .L_16)
	.align		4
.L_16:
        /*005c*/ 	.word	index@(.nv.constant0._Z13linear_kernelPfPKfi)
        /*0060*/ 	.short	0x0380
        /*0062*/ 	.short	0x0014


	//----- nvinfo : EIATTR_SW_WAR
	.align		4
.L_17:
        /*0064*/ 	.byte	0x04, 0x36
        /*0066*/ 	.short	(.L_19 - .L_18)
.L_18:
        /*0068*/ 	.word	0x00000008
.L_19:


//--------------------- .nv.callgraph             --------------------------
	.section	.nv.callgraph,"",@"SHT_CUDA_CALLGRAPH"
	.align	4
	.sectionentsize	8
	.align		4
        /*0000*/ 	.word	0x00000000
	.align		4
        /*0004*/ 	.word	0xffffffff
	.align		4
        /*0008*/ 	.word	0x00000000
	.align		4
        /*000c*/ 	.word	0xfffffffe
	.align		4
        /*0010*/ 	.word	0x00000000
	.align		4
        /*0014*/ 	.word	0xfffffffd
	.align		4
        /*0018*/ 	.word	0x00000000
	.align		4
        /*001c*/ 	.word	0xfffffffc


//--------------------- .text._Z13linear_kernelPfPKfi --------------------------
	.section	.text._Z13linear_kernelPfPKfi,"ax",@progbits
	.align	128
        .global         _Z13linear_kernelPfPKfi
        .type           _Z13linear_kernelPfPKfi,@function
        .size           _Z13linear_kernelPfPKfi,(.L_x_1 - _Z13linear_kernelPfPKfi)
        .other          _Z13linear_kernelPfPKfi,@"STO_CUDA_ENTRY STV_DEFAULT"
_Z13linear_kernelPfPKfi:
.text._Z13linear_kernelPfPKfi:
[----:B------:R-:W-:Y:S01]  /*0000*/  LDC R1, c[0x0][0x37c] ;  /* 0x0000df00ff017b82 */ /* 0x000fe20000000800 */
[----:B------:R-:W0:Y:S07]  /*0010*/  S2R R0, SR_TID.X ;  /* 0x0000000000007919 */ /* 0x000e2e0000002100 */
[----:B------:R-:W0:Y:S01]  /*0020*/  S2UR UR4, SR_CTAID.X ;  /* 0x00000000000479c3 */ /* 0x000e220000002500 */
[----:B------:R-:W1:Y:S07]  /*0030*/  LDCU UR5, c[0x0][0x390] ;  /* 0x00007200ff0577ac */ /* 0x000e6e0008000800 */
[----:B------:R-:W0:Y:S02]  /*0040*/  LDC R7, c[0x0][0x360] ;  /* 0x0000d800ff077b82 */ /* 0x000e240000000800 */
[----:B0-----:R-:W-:-:S05]  /*0050*/  IMAD R7, R7, UR4, R0 ;  /* 0x0000000407077c24 */ /* 0x001fca000f8e0200 */
[----:B-1----:R-:W-:-:S13]  /*0060*/  ISETP.GE.AND P0, PT, R7, UR5, PT ;  /* 0x0000000507007c0c */ /* 0x002fda000bf06270 */
[----:B------:R-:W-:Y:S05]  /*0070*/  @P0 EXIT ;  /* 0x000000000000094d */ /* 0x000fea0003800000 */
[----:B------:R-:W0:Y:S01]  /*0080*/  LDC.64 R2, c[0x0][0x388] ;  /* 0x0000e200ff027b82 */ /* 0x000e220000000a00 */
[----:B------:R-:W1:Y:S07]  /*0090*/  LDCU.64 UR4, c[0x0][0x358] ;  /* 0x00006b00ff0477ac */ /* 0x000e6e0008000a00 */
[----:B------:R-:W2:Y:S01]  /*00a0*/  LDC.64 R4, c[0x0][0x380] ;  /* 0x0000e000ff047b82 */ /* 0x000ea20000000a00 */
[----:B0-----:R-:W-:-:S06]  /*00b0*/  IMAD.WIDE R2, R7, 0x4, R2 ;  /* 0x0000000407027825 */ /* 0x001fcc00078e0202 */
[----:B-1----:R-:W3:Y:S01]  /*00c0*/  LDG.E R3, desc[UR4][R2.64] ;  /* 0x0000000402037981 */ /* 0x002ee2000c1e1900 */
[----:B--2---:R-:W-:-:S05]  /*00d0*/  IMAD.WIDE R4, R7, 0x4, R4 ;  /* 0x0000000407047825 */ /* 0x004fca00078e0204 */
[----:B---3--:R-:W-:Y:S01]  /*00e0*/  STG.E desc[UR4][R4.64], R3 ;  /* 0x0000000304007986 */ /* 0x008fe2000c101904 */
[----:B------:R-:W-:Y:S05]  /*00f0*/  EXIT ;  /* 0x000000000000794d */ /* 0x000fea0003800000 */
.L_x_0:
[----:B------:R-:W-:-:S00]  /*0100*/  BRA `(.L_x_0) ;  /* 0xfffffffc00fc7947 */ /* 0x000fc0000383ffff */
[----:B------:R-:W-:-:S00]  /*0110*/  NOP ;  /* 0x0000000000007918 */ /* 0x000fc00000000000 */
        /* <DEDUP_REMOVED lines=14> */
.L_x_1:


//--------------------- .nv.shared.reserved.0     --------------------------
	.section	.nv.shared.reserved.0,"aw",@nobits
	.weak		__nv_reservedSMEM_offset_0_alias
	.size		__nv_reservedSMEM_offset_0_alias, 0, 64
	.other		__nv_reservedSMEM_offset_0_alias,@"STO_CUDA_RESERVED_SHARED STV_DEFAULT"
__nv_reservedSMEM_offset_0_alias:
	.zero		0
	.zero		64


//--------------------- .nv.constant0._Z13linear_kernelPfPKfi --------------------------
	.section	.nv.constant0._Z13linear_kernelPfPKfi,"a",@progbits
	.sectionflags	@""
	.align	4
.nv.constant0._Z13linear_kernelPfPKfi:
	.zero		916


//--------------------- SYMBOLS --------------------------

	.type		.nv.reservedSmem.offset0,@object
	.size		.nv.reservedSmem.offset0,0x4
